//
// Generated by NVIDIA NVVM Compiler
//
// Compiler Build ID: CL-36424714
// Cuda compilation tools, release 13.0, V13.0.88
// Based on NVVM 20.0.0
//

.version 9.0
.target sm_100
.address_size 64

	// .globl	_Z6kernelR4Data

.visible .entry _Z6kernelR4Data(
	.param .u64 .ptr .align 1 _Z6kernelR4Data_param_0
)
{
	.reg .pred 	%p<2>;
	.reg .b32 	%r<10>;
	.reg .b64 	%rd<6>;

	ld.param.u64 	%rd2, [_Z6kernelR4Data_param_0];
	cvta.to.global.u64 	%rd1, %rd2;
	mov.u32 	%r2, %ctaid.x;
	mov.u32 	%r3, %ntid.x;
	mov.u32 	%r4, %tid.x;
	mad.lo.s32 	%r1, %r2, %r3, %r4;
	ld.global.u32 	%r5, [%rd1];
	setp.ge.s32 	%p1, %r1, %r5;
	@%p1 bra 	$L__BB0_2;
	ld.global.u64 	%rd3, [%rd1+8];
	mul.wide.s32 	%rd4, %r1, 4;
	add.s64 	%rd5, %rd3, %rd4;
	ld.u32 	%r6, [%rd5];
	atom.global.add.u32 	%r7, [%rd1+4], %r6;
	ld.u32 	%r8, [%rd5];
	add.s32 	%r9, %r8, 1;
	st.u32 	[%rd5], %r9;
$L__BB0_2:
	bar.sync 	0;
	ret;

}


// ===== COMPILED SASS (sm_100) =====

	.target	sm_100

	.elftype	@"ET_EXEC"


//--------------------- .note.nv.tkinfo           --------------------------
	.section	.note.nv.tkinfo,"",@"SHT_NOTE"
	.sectionflags	@"SHF_NOTE_NV_TKINFO"
	.tkinfo
        /*0018*/ 	.word	0x00000002
        /*0030*/ 	.string	""
        /*0030*/ 	.string	"ptxas"
        /*0030*/ 	.string	"Cuda compilation tools, release 13.0, V13.0.88"
        /*0030*/ 	.string	"Build cuda_13.0.r13.0/compiler.36424714_0"
        /*0030*/ 	.string	"-arch sm_100 -m 64 "



//--------------------- .note.nv.cuinfo           --------------------------
	.section	.note.nv.cuinfo,"",@"SHT_NOTE"
	.sectionflags	@"SHF_NOTE_NV_CUINFO"
        /*0018*/ 	.short	0x0002
        /*001a*/ 	.short	0x0064
        /*001c*/ 	.short	0x0082
	.zero		2


//--------------------- .nv.info                  --------------------------
	.section	.nv.info,"",@"SHT_CUDA_INFO"
	.align	4


	//----- nvinfo : EIATTR_REGCOUNT
	.align		4
        /*0000*/ 	.byte	0x04, 0x2f
        /*0002*/ 	.short	(.L_1 - .L_0)
	.align		4
.L_0:
        /*0004*/ 	.word	index@(_Z6kernelR4Data)
        /*0008*/ 	.word	0x0000000c


	//----- nvinfo : EIATTR_FRAME_SIZE
	.align		4
.L_1:
        /*000c*/ 	.byte	0x04, 0x11
        /*000e*/ 	.short	(.L_3 - .L_2)
	.align		4
.L_2:
        /*0010*/ 	.word	index@(_Z6kernelR4Data)
        /*0014*/ 	.word	0x00000000


	//----- nvinfo : EIATTR_MIN_STACK_SIZE
	.align		4
.L_3:
        /*0018*/ 	.byte	0x04, 0x12
        /*001a*/ 	.short	(.L_5 - .L_4)
	.align		4
.L_4:
        /*001c*/ 	.word	index@(_Z6kernelR4Data)
        /*0020*/ 	.word	0x00000000
.L_5:


//--------------------- .nv.compat                --------------------------
	.section	.nv.compat,"",@"SHT_CUDA_COMPAT_INFO"
	.align	4
        /*0000*/ 	.byte	0x02, 0x09, 0x00, 0x00, 0x02, 0x02, 0x01, 0x00, 0x02, 0x05, 0x05, 0x00, 0x03, 0x07, 0x01, 0x01
        /*0010*/ 	.byte	0x02, 0x03, 0x00, 0x00, 0x02, 0x06, 0x01, 0x00, 0x04, 0x0b, 0x08, 0x00, 0x09, 0x00, 0x00, 0x00
        /*0020*/ 	.byte	0x00, 0x00, 0x00, 0x00


//--------------------- .nv.info._Z6kernelR4Data  --------------------------
	.section	.nv.info._Z6kernelR4Data,"",@"SHT_CUDA_INFO"
	.sectionflags	@""
	.align	4


	//----- nvinfo : EIATTR_CUDA_API_VERSION
	.align		4
        /*0000*/ 	.byte	0x04, 0x37
        /*0002*/ 	.short	(.L_7 - .L_6)
.L_6:
        /*0004*/ 	.word	0x00000082


	//----- nvinfo : EIATTR_KPARAM_INFO
	.align		4
.L_7:
        /*0008*/ 	.byte	0x04, 0x17
        /*000a*/ 	.short	(.L_9 - .L_8)
.L_8:
        /*000c*/ 	.word	0x00000000
        /*0010*/ 	.short	0x0000
        /*0012*/ 	.short	0x0000
        /*0014*/ 	.byte	0x00, 0xf5, 0x21, 0x00


	//----- nvinfo : EIATTR_SPARSE_MMA_MASK
	.align		4
.L_9:
        /*0018*/ 	.byte	0x03, 0x50
        /*001a*/ 	.short	0x0000


	//----- nvinfo : EIATTR_MAXREG_COUNT
	.align		4
        /*001c*/ 	.byte	0x03, 0x1b
        /*001e*/ 	.short	0x00ff


	//----- nvinfo : EIATTR_NUM_BARRIERS
	.align		4
        /*0020*/ 	.byte	0x02, 0x4c
        /*0022*/ 	.byte	0x01
	.zero		1


	//----- nvinfo : EIATTR_MERCURY_ISA_VERSION
	.align		4
        /*0024*/ 	.byte	0x03, 0x5f
        /*0026*/ 	.short	0x0101


	//----- nvinfo : EIATTR_INT_WARP_WIDE_INSTR_OFFSETS
	.align		4
        /*0028*/ 	.byte	0x04, 0x31
        /*002a*/ 	.short	(.L_11 - .L_10)


	//   ....[0]....
.L_10:
        /*002c*/ 	.word	0x00000100


	//   ....[1]....
        /*0030*/ 	.word	0x00000170


	//----- nvinfo : EIATTR_VRC_CTA_INIT_COUNT
	.align		4
.L_11:
        /*0034*/ 	.byte	0x02, 0x4a
	.zero		1
	.zero		1


	//----- nvinfo : EIATTR_EXIT_INSTR_OFFSETS
	.align		4
        /*0038*/ 	.byte	0x04, 0x1c
        /*003a*/ 	.short	(.L_13 - .L_12)


	//   ....[0]....
.L_12:
        /*003c*/ 	.word	0x000001f0


	//----- nvinfo : EIATTR_CRS_STACK_SIZE
	.align		4
.L_13:
        /*0040*/ 	.byte	0x04, 0x1e
        /*0042*/ 	.short	(.L_15 - .L_14)
.L_14:
        /*0044*/ 	.word	0x00000000


	//----- nvinfo : EIATTR_CBANK_PARAM_SIZE
	.align		4
.L_15:
        /*0048*/ 	.byte	0x03, 0x19
        /*004a*/ 	.short	0x0008


	//----- nvinfo : EIATTR_PARAM_CBANK
	.align		4
        /*004c*/ 	.byte	0x04, 0x0a
        /*004e*/ 	.short	(.L_17 - .L_16)
	.align		4
.L_16:
        /*0050*/ 	.word	index@(.nv.constant0._Z6kernelR4Data)
        /*0054*/ 	.short	0x0380
        /*0056*/ 	.short	0x0008


	//----- nvinfo : EIATTR_SW_WAR
	.align		4
.L_17:
        /*0058*/ 	.byte	0x04, 0x36
        /*005a*/ 	.short	(.L_19 - .L_18)
.L_18:
        /*005c*/ 	.word	0x00000008
.L_19:


//--------------------- .nv.callgraph             --------------------------
	.section	.nv.callgraph,"",@"SHT_CUDA_CALLGRAPH"
	.align	4
	.sectionentsize	8
	.align		4
        /*0000*/ 	.word	0x00000000
	.align		4
        /*0004*/ 	.word	0xffffffff
	.align		4
        /*0008*/ 	.word	0x00000000
	.align		4
        /*000c*/ 	.word	0xfffffffe
	.align		4
        /*0010*/ 	.word	0x00000000
	.align		4
        /*0014*/ 	.word	0xfffffffd
	.align		4
        /*0018*/ 	.word	0x00000000
	.align		4
        /*001c*/ 	.word	0xfffffffc


//--------------------- .text._Z6kernelR4Data     --------------------------
	.section	.text._Z6kernelR4Data,"ax",@progbits
	.align	128
        .global         _Z6kernelR4Data
        .type           _Z6kernelR4Data,@function
        .size           _Z6kernelR4Data,(.L_x_3 - _Z6kernelR4Data)
        .other          _Z6kernelR4Data,@"STO_CUDA_ENTRY STV_DEFAULT"
_Z6kernelR4Data:
.text._Z6kernelR4Data:
[----:B------:R-:W-:Y:S08]  /*0000*/  LDC R1, c[0x0][0x37c] ;  /* 0x0000df00ff017b82 */ /* 0x000ff00000000800 */
[----:B------:R-:W0:Y:S01]  /*0010*/  LDC.64 R2, c[0x0][0x380] ;  /* 0x0000e000ff027b82 */ /* 0x000e220000000a00 */
[----:B------:R-:W0:Y:S02]  /*0020*/  LDCU.64 UR8, c[0x0][0x358] ;  /* 0x00006b00ff0877ac */ /* 0x000e240008000a00 */
[----:B0-----:R-:W2:Y:S05]  /*0030*/  LDG.E R0, desc[UR8][R2.64] ;  /* 0x0000000802007981 */ /* 0x001eaa000c1e1900 */
[----:B------:R-:W0:Y:S01]  /*0040*/  S2UR UR4, SR_CTAID.X ;  /* 0x00000000000479c3 */ /* 0x000e220000002500 */
[----:B------:R-:W-:Y:S01]  /*0050*/  BSSY.RECONVERGENT B0, `(.L_x_0) ;  /* 0x0000018000007945 */ /* 0x000fe20003800200 */
[----:B------:R-:W0:Y:S06]  /*0060*/  S2R R4, SR_TID.X ;  /* 0x0000000000047919 */ /* 0x000e2c0000002100 */
[----:B------:R-:W0:Y:S02]  /*0070*/  LDC R5, c[0x0][0x360] ;  /* 0x0000d800ff057b82 */ /* 0x000e240000000800 */
[----:B0-----:R-:W-:-:S05]  /*0080*/  IMAD R5, R5, UR4, R4 ;  /* 0x0000000405057c24 */ /* 0x001fca000f8e0204 */
[----:B--2---:R-:W-:-:S13]  /*0090*/  ISETP.GE.AND P0, PT, R5, R0, PT ;  /* 0x000000000500720c */ /* 0x004fda0003f06270 */
[----:B------:R-:W-:Y:S05]  /*00a0*/  @P0 BRA `(.L_x_1) ;  /* 0x0000000000480947 */ /* 0x000fea0003800000 */
[----:B------:R-:W2:Y:S01]  /*00b0*/  LDG.E.64 R2, desc[UR8][R2.64+0x8] ;  /* 0x0000080802027981 */ /* 0x000ea2000c1e1b00 */
[----:B------:R-:W0:Y:S01]  /*00c0*/  LDCU.64 UR6, c[0x0][0x380] ;  /* 0x00007000ff0677ac */ /* 0x000e220008000a00 */
[----:B------:R-:W1:Y:S01]  /*00d0*/  S2R R6, SR_LANEID ;  /* 0x0000000000067919 */ /* 0x000e620000000000 */
[----:B--2---:R-:W-:-:S05]  /*00e0*/  IMAD.WIDE R4, R5, 0x4, R2 ;  /* 0x0000000405047825 */ /* 0x004fca00078e0202 */
[----:B------:R-:W2:Y:S01]  /*00f0*/  LD.E R0, desc[UR8][R4.64] ;  /* 0x0000000804007980 */ /* 0x000ea2000c101900 */
[----:B------:R-:W-:Y:S01]  /*0100*/  VOTEU.ANY UR4, UPT, PT ;  /* 0x0000000000047886 */ /* 0x000fe200038e0100 */
[----:B0-----:R-:W-:Y:S02]  /*0110*/  UIADD3 UR5, UP0, UPT, UR6, 0x8, URZ ;  /* 0x0000000806057890 */ /* 0x001fe4000ff1e0ff */
[----:B------:R-:W-:-:S04]  /*0120*/  UFLO.U32 UR4, UR4 ;  /* 0x00000004000472bd */ /* 0x000fc800080e0000 */
[----:B------:R-:W-:Y:S02]  /*0130*/  IMAD.U32 R2, RZ, RZ, UR5 ;  /* 0x00000005ff027e24 */ /* 0x000fe4000f8e00ff */
[----:B-1----:R-:W-:Y:S01]  /*0140*/  ISETP.EQ.U32.AND P0, PT, R6, UR4, PT ;  /* 0x0000000406007c0c */ /* 0x002fe2000bf02070 */
[----:B------:R-:W-:-:S06]  /*0150*/  UIADD3.X UR4, UPT, UPT, URZ, UR7, URZ, UP0, !UPT ;  /* 0x00000007ff047290 */ /* 0x000fcc00087fe4ff */
[----:B------:R-:W-:Y:S01]  /*0160*/  IMAD.U32 R3, RZ, RZ, UR4 ;  /* 0x00000004ff037e24 */ /* 0x000fe2000f8e00ff */
[----:B--2---:R-:W0:Y:S02]  /*0170*/  REDUX.SUM UR10, R0 ;  /* 0x00000000000a73c4 */ /* 0x004e24000000c000 */
[----:B0-----:R-:W-:-:S05]  /*0180*/  MOV R9, UR10 ;  /* 0x0000000a00097c02 */ /* 0x001fca0008000f00 */
[----:B------:R0:W-:Y:S04]  /*0190*/  @P0 REDG.E.ADD.STRONG.GPU desc[UR8][R2.64+-0x4], R9 ;  /* 0xfffffc090200098e */ /* 0x0001e8000c12e108 */
[----:B------:R-:W2:Y:S02]  /*01a0*/  LD.E R6, desc[UR8][R4.64] ;  /* 0x0000000804067980 */ /* 0x000ea4000c101900 */
[----:B--2---:R-:W-:-:S05]  /*01b0*/  IADD3 R7, PT, PT, R6, 0x1, RZ ;  /* 0x0000000106077810 */ /* 0x004fca0007ffe0ff */
[----:B------:R0:W-:Y:S02]  /*01c0*/  ST.E desc[UR8][R4.64], R7 ;  /* 0x0000000704007985 */ /* 0x0001e4000c101908 */
.L_x_1:
[----:B------:R-:W-:Y:S05]  /*01d0*/  BSYNC.RECONVERGENT B0 ;  /* 0x0000000000007941 */ /* 0x000fea0003800200 */
.L_x_0:
[----:B------:R-:W-:Y:S06]  /*01e0*/  BAR.SYNC.DEFER_BLOCKING 0x0 ;  /* 0x0000000000007b1d */ /* 0x000fec0000010000 */
[----:B------:R-:W-:Y:S05]  /*01f0*/  EXIT ;  /* 0x000000000000794d */ /* 0x000fea0003800000 */
.L_x_2:
[----:B------:R-:W-:-:S00]  /*0200*/  BRA `(.L_x_2) ;  /* 0xfffffffc00fc7947 */ /* 0x000fc0000383ffff */
[----:B------:R-:W-:-:S00]  /*0210*/  NOP ;  /* 0x0000000000007918 */ /* 0x000fc00000000000 */
        /* <DEDUP_REMOVED lines=14> */
.L_x_3:


//--------------------- .nv.shared.reserved.0     --------------------------
	.section	.nv.shared.reserved.0,"aw",@nobits
	.weak		__nv_reservedSMEM_offset_0_alias
	.size		__nv_reservedSMEM_offset_0_alias, 0, 64
	.other		__nv_reservedSMEM_offset_0_alias,@"STO_CUDA_RESERVED_SHARED STV_DEFAULT"
__nv_reservedSMEM_offset_0_alias:
	.zero		0
	.zero		64


//--------------------- .nv.constant0._Z6kernelR4Data --------------------------
	.section	.nv.constant0._Z6kernelR4Data,"a",@progbits
	.sectionflags	@""
	.align	4
.nv.constant0._Z6kernelR4Data:
	.zero		904


//--------------------- SYMBOLS --------------------------

	.type		.nv.reservedSmem.offset0,@object
	.size		.nv.reservedSmem.offset0,0x4
